//
// Generated by NVIDIA NVVM Compiler
//
// Compiler Build ID: CL-36424714
// Cuda compilation tools, release 13.0, V13.0.88
// Based on NVVM 20.0.0
//

.version 9.0
.target sm_100
.address_size 64

	// .globl	_Z6MatMulPfS_S_

.visible .entry _Z6MatMulPfS_S_(
	.param .u64 .ptr .align 1 _Z6MatMulPfS_S__param_0,
	.param .u64 .ptr .align 1 _Z6MatMulPfS_S__param_1,
	.param .u64 .ptr .align 1 _Z6MatMulPfS_S__param_2
)
{
	.reg .pred 	%p<2>;
	.reg .b32 	%r<18>;
	.reg .b32 	%f<52>;
	.reg .b64 	%rd<21>;

	ld.param.u64 	%rd6, [_Z6MatMulPfS_S__param_0];
	ld.param.u64 	%rd7, [_Z6MatMulPfS_S__param_1];
	ld.param.u64 	%rd5, [_Z6MatMulPfS_S__param_2];
	cvta.to.global.u64 	%rd8, %rd7;
	cvta.to.global.u64 	%rd9, %rd6;
	mov.u32 	%r8, %ctaid.x;
	mov.u32 	%r9, %ntid.x;
	mov.u32 	%r10, %tid.x;
	mad.lo.s32 	%r1, %r8, %r9, %r10;
	mov.u32 	%r11, %ctaid.y;
	mov.u32 	%r12, %ntid.y;
	mov.u32 	%r13, %tid.y;
	mad.lo.s32 	%r2, %r11, %r12, %r13;
	mul.wide.u32 	%rd10, %r12, %r11;
	cvt.u64.u32 	%rd11, %r13;
	add.s64 	%rd12, %rd10, %rd11;
	shl.b64 	%rd13, %rd12, 17;
	add.s64 	%rd14, %rd13, %rd9;
	add.s64 	%rd20, %rd14, 32;
	add.s64 	%rd2, %rd8, 32768;
	mov.f32 	%f51, 0f00000000;
	mov.b32 	%r17, 0;
	mov.u32 	%r16, %r1;
$L__BB0_1:
	mul.wide.s32 	%rd15, %r16, 4;
	add.s64 	%rd16, %rd2, %rd15;
	ld.global.f32 	%f4, [%rd20+-32];
	ld.global.f32 	%f5, [%rd16+-32768];
	fma.rn.f32 	%f6, %f4, %f5, %f51;
	ld.global.f32 	%f7, [%rd20+-28];
	ld.global.f32 	%f8, [%rd16+-28672];
	fma.rn.f32 	%f9, %f7, %f8, %f6;
	ld.global.f32 	%f10, [%rd20+-24];
	ld.global.f32 	%f11, [%rd16+-24576];
	fma.rn.f32 	%f12, %f10, %f11, %f9;
	ld.global.f32 	%f13, [%rd20+-20];
	ld.global.f32 	%f14, [%rd16+-20480];
	fma.rn.f32 	%f15, %f13, %f14, %f12;
	ld.global.f32 	%f16, [%rd20+-16];
	ld.global.f32 	%f17, [%rd16+-16384];
	fma.rn.f32 	%f18, %f16, %f17, %f15;
	ld.global.f32 	%f19, [%rd20+-12];
	ld.global.f32 	%f20, [%rd16+-12288];
	fma.rn.f32 	%f21, %f19, %f20, %f18;
	ld.global.f32 	%f22, [%rd20+-8];
	ld.global.f32 	%f23, [%rd16+-8192];
	fma.rn.f32 	%f24, %f22, %f23, %f21;
	ld.global.f32 	%f25, [%rd20+-4];
	ld.global.f32 	%f26, [%rd16+-4096];
	fma.rn.f32 	%f27, %f25, %f26, %f24;
	ld.global.f32 	%f28, [%rd20];
	ld.global.f32 	%f29, [%rd16];
	fma.rn.f32 	%f30, %f28, %f29, %f27;
	ld.global.f32 	%f31, [%rd20+4];
	ld.global.f32 	%f32, [%rd16+4096];
	fma.rn.f32 	%f33, %f31, %f32, %f30;
	ld.global.f32 	%f34, [%rd20+8];
	ld.global.f32 	%f35, [%rd16+8192];
	fma.rn.f32 	%f36, %f34, %f35, %f33;
	ld.global.f32 	%f37, [%rd20+12];
	ld.global.f32 	%f38, [%rd16+12288];
	fma.rn.f32 	%f39, %f37, %f38, %f36;
	ld.global.f32 	%f40, [%rd20+16];
	ld.global.f32 	%f41, [%rd16+16384];
	fma.rn.f32 	%f42, %f40, %f41, %f39;
	ld.global.f32 	%f43, [%rd20+20];
	ld.global.f32 	%f44, [%rd16+20480];
	fma.rn.f32 	%f45, %f43, %f44, %f42;
	ld.global.f32 	%f46, [%rd20+24];
	ld.global.f32 	%f47, [%rd16+24576];
	fma.rn.f32 	%f48, %f46, %f47, %f45;
	ld.global.f32 	%f49, [%rd20+28];
	ld.global.f32 	%f50, [%rd16+28672];
	fma.rn.f32 	%f51, %f49, %f50, %f48;
	add.s32 	%r17, %r17, 16;
	add.s64 	%rd20, %rd20, 64;
	add.s32 	%r16, %r16, 16384;
	setp.ne.s32 	%p1, %r17, 32768;
	@%p1 bra 	$L__BB0_1;
	cvta.to.global.u64 	%rd17, %rd5;
	shl.b32 	%r14, %r2, 13;
	add.s32 	%r15, %r14, %r1;
	mul.wide.s32 	%rd18, %r15, 4;
	add.s64 	%rd19, %rd17, %rd18;
	st.global.f32 	[%rd19], %f51;
	ret;

}


// ===== COMPILED SASS (sm_100) =====

	.target	sm_100

	.elftype	@"ET_EXEC"


//--------------------- .note.nv.tkinfo           --------------------------
	.section	.note.nv.tkinfo,"",@"SHT_NOTE"
	.sectionflags	@"SHF_NOTE_NV_TKINFO"
	.tkinfo
        /*0018*/ 	.word	0x00000002
        /*0030*/ 	.string	""
        /*0030*/ 	.string	"ptxas"
        /*0030*/ 	.string	"Cuda compilation tools, release 13.0, V13.0.88"
        /*0030*/ 	.string	"Build cuda_13.0.r13.0/compiler.36424714_0"
        /*0030*/ 	.string	"-arch sm_100 -m 64 "



//--------------------- .note.nv.cuinfo           --------------------------
	.section	.note.nv.cuinfo,"",@"SHT_NOTE"
	.sectionflags	@"SHF_NOTE_NV_CUINFO"
        /*0018*/ 	.short	0x0002
        /*001a*/ 	.short	0x0064
        /*001c*/ 	.short	0x0082
	.zero		2


//--------------------- .nv.info                  --------------------------
	.section	.nv.info,"",@"SHT_CUDA_INFO"
	.align	4


	//----- nvinfo : EIATTR_REGCOUNT
	.align		4
        /*0000*/ 	.byte	0x04, 0x2f
        /*0002*/ 	.short	(.L_1 - .L_0)
	.align		4
.L_0:
        /*0004*/ 	.word	index@(_Z6MatMulPfS_S_)
        /*0008*/ 	.word	0x0000001f


	//----- nvinfo : EIATTR_FRAME_SIZE
	.align		4
.L_1:
        /*000c*/ 	.byte	0x04, 0x11
        /*000e*/ 	.short	(.L_3 - .L_2)
	.align		4
.L_2:
        /*0010*/ 	.word	index@(_Z6MatMulPfS_S_)
        /*0014*/ 	.word	0x00000000


	//----- nvinfo : EIATTR_MIN_STACK_SIZE
	.align		4
.L_3:
        /*0018*/ 	.byte	0x04, 0x12
        /*001a*/ 	.short	(.L_5 - .L_4)
	.align		4
.L_4:
        /*001c*/ 	.word	index@(_Z6MatMulPfS_S_)
        /*0020*/ 	.word	0x00000000
.L_5:


//--------------------- .nv.compat                --------------------------
	.section	.nv.compat,"",@"SHT_CUDA_COMPAT_INFO"
	.align	4
        /*0000*/ 	.byte	0x02, 0x09, 0x00, 0x00, 0x02, 0x02, 0x01, 0x00, 0x02, 0x05, 0x05, 0x00, 0x03, 0x07, 0x01, 0x01
        /*0010*/ 	.byte	0x02, 0x03, 0x00, 0x00, 0x02, 0x06, 0x01, 0x00, 0x04, 0x0b, 0x08, 0x00, 0x09, 0x00, 0x00, 0x00
        /*0020*/ 	.byte	0x00, 0x00, 0x00, 0x00


//--------------------- .nv.info._Z6MatMulPfS_S_  --------------------------
	.section	.nv.info._Z6MatMulPfS_S_,"",@"SHT_CUDA_INFO"
	.sectionflags	@""
	.align	4


	//----- nvinfo : EIATTR_CUDA_API_VERSION
	.align		4
        /*0000*/ 	.byte	0x04, 0x37
        /*0002*/ 	.short	(.L_7 - .L_6)
.L_6:
        /*0004*/ 	.word	0x00000082


	//----- nvinfo : EIATTR_KPARAM_INFO
	.align		4
.L_7:
        /*0008*/ 	.byte	0x04, 0x17
        /*000a*/ 	.short	(.L_9 - .L_8)
.L_8:
        /*000c*/ 	.word	0x00000000
        /*0010*/ 	.short	0x0002
        /*0012*/ 	.short	0x0010
        /*0014*/ 	.byte	0x00, 0xf5, 0x21, 0x00


	//----- nvinfo : EIATTR_KPARAM_INFO
	.align		4
.L_9:
        /*0018*/ 	.byte	0x04, 0x17
        /*001a*/ 	.short	(.L_11 - .L_10)
.L_10:
        /*001c*/ 	.word	0x00000000
        /*0020*/ 	.short	0x0001
        /*0022*/ 	.short	0x0008
        /*0024*/ 	.byte	0x00, 0xf5, 0x21, 0x00


	//----- nvinfo : EIATTR_KPARAM_INFO
	.align		4
.L_11:
        /*0028*/ 	.byte	0x04, 0x17
        /*002a*/ 	.short	(.L_13 - .L_12)
.L_12:
        /*002c*/ 	.word	0x00000000
        /*0030*/ 	.short	0x0000
        /*0032*/ 	.short	0x0000
        /*0034*/ 	.byte	0x00, 0xf5, 0x21, 0x00


	//----- nvinfo : EIATTR_SPARSE_MMA_MASK
	.align		4
.L_13:
        /*0038*/ 	.byte	0x03, 0x50
        /*003a*/ 	.short	0x0000


	//----- nvinfo : EIATTR_MAXREG_COUNT
	.align		4
        /*003c*/ 	.byte	0x03, 0x1b
        /*003e*/ 	.short	0x00ff


	//----- nvinfo : EIATTR_MERCURY_ISA_VERSION
	.align		4
        /*0040*/ 	.byte	0x03, 0x5f
        /*0042*/ 	.short	0x0101


	//----- nvinfo : EIATTR_VRC_CTA_INIT_COUNT
	.align		4
        /*0044*/ 	.byte	0x02, 0x4a
	.zero		1
	.zero		1


	//----- nvinfo : EIATTR_EXIT_INSTR_OFFSETS
	.align		4
        /*0048*/ 	.byte	0x04, 0x1c
        /*004a*/ 	.short	(.L_15 - .L_14)


	//   ....[0]....
.L_14:
        /*004c*/ 	.word	0x00000540


	//----- nvinfo : EIATTR_CBANK_PARAM_SIZE
	.align		4
.L_15:
        /*0050*/ 	.byte	0x03, 0x19
        /*0052*/ 	.short	0x0018


	//----- nvinfo : EIATTR_PARAM_CBANK
	.align		4
        /*0054*/ 	.byte	0x04, 0x0a
        /*0056*/ 	.short	(.L_17 - .L_16)
	.align		4
.L_16:
        /*0058*/ 	.word	index@(.nv.constant0._Z6MatMulPfS_S_)
        /*005c*/ 	.short	0x0380
        /*005e*/ 	.short	0x0018


	//----- nvinfo : EIATTR_SW_WAR
	.align		4
.L_17:
        /*0060*/ 	.byte	0x04, 0x36
        /*0062*/ 	.short	(.L_19 - .L_18)
.L_18:
        /*0064*/ 	.word	0x00000008
.L_19:


//--------------------- .nv.callgraph             --------------------------
	.section	.nv.callgraph,"",@"SHT_CUDA_CALLGRAPH"
	.align	4
	.sectionentsize	8
	.align		4
        /*0000*/ 	.word	0x00000000
	.align		4
        /*0004*/ 	.word	0xffffffff
	.align		4
        /*0008*/ 	.word	0x00000000
	.align		4
        /*000c*/ 	.word	0xfffffffe
	.align		4
        /*0010*/ 	.word	0x00000000
	.align		4
        /*0014*/ 	.word	0xfffffffd
	.align		4
        /*0018*/ 	.word	0x00000000
	.align		4
        /*001c*/ 	.word	0xfffffffc


//--------------------- .text._Z6MatMulPfS_S_     --------------------------
	.section	.text._Z6MatMulPfS_S_,"ax",@progbits
	.align	128
        .global         _Z6MatMulPfS_S_
        .type           _Z6MatMulPfS_S_,@function
        .size           _Z6MatMulPfS_S_,(.L_x_2 - _Z6MatMulPfS_S_)
        .other          _Z6MatMulPfS_S_,@"STO_CUDA_ENTRY STV_DEFAULT"
_Z6MatMulPfS_S_:
.text._Z6MatMulPfS_S_:
[----:B------:R-:W-:Y:S01]  /*0000*/  LDC R1, c[0x0][0x37c] ;  /* 0x0000df00ff017b82 */ /* 0x000fe20000000800 */
[----:B------:R-:W0:Y:S07]  /*0010*/  S2R R2, SR_TID.Y ;  /* 0x0000000000027919 */ /* 0x000e2e0000002200 */
[----:B------:R-:W1:Y:S01]  /*0020*/  LDC R0, c[0x0][0x360] ;  /* 0x0000d800ff007b82 */ /* 0x000e620000000800 */
[----:B------:R-:W2:Y:S01]  /*0030*/  LDCU.128 UR12, c[0x0][0x380] ;  /* 0x00007000ff0c77ac */ /* 0x000ea20008000c00 */
[----:B------:R-:W-:Y:S01]  /*0040*/  HFMA2 R3, -RZ, RZ, 0, 0 ;  /* 0x00000000ff037431 */ /* 0x000fe200000001ff */
[----:B------:R-:W1:Y:S01]  /*0050*/  S2R R7, SR_TID.X ;  /* 0x0000000000077919 */ /* 0x000e620000002100 */
[----:B------:R-:W-:Y:S01]  /*0060*/  MOV R14, RZ ;  /* 0x000000ff000e7202 */ /* 0x000fe20000000f00 */
[----:B------:R-:W3:Y:S03]  /*0070*/  LDCU.64 UR8, c[0x0][0x358] ;  /* 0x00006b00ff0877ac */ /* 0x000ee60008000a00 */
[----:B------:R-:W0:Y:S08]  /*0080*/  S2UR UR7, SR_CTAID.Y ;  /* 0x00000000000779c3 */ /* 0x000e300000002600 */
[----:B------:R-:W0:Y:S01]  /*0090*/  LDC R9, c[0x0][0x364] ;  /* 0x0000d900ff097b82 */ /* 0x000e220000000800 */
[----:B--2---:R-:W-:-:S04]  /*00a0*/  UIADD3 UR5, UP0, UPT, UR14, 0x8000, URZ ;  /* 0x000080000e057890 */ /* 0x004fc8000ff1e0ff */
[----:B------:R-:W-:-:S03]  /*00b0*/  UIADD3.X UR6, UPT, UPT, URZ, UR15, URZ, UP0, !UPT ;  /* 0x0000000fff067290 */ /* 0x000fc600087fe4ff */
[----:B------:R-:W1:Y:S01]  /*00c0*/  S2UR UR4, SR_CTAID.X ;  /* 0x00000000000479c3 */ /* 0x000e620000002500 */
[----:B0-----:R-:W-:-:S03]  /*00d0*/  IMAD.WIDE.U32 R4, R9, UR7, R2 ;  /* 0x0000000709047c25 */ /* 0x001fc6000f8e0002 */
[----:B------:R-:W-:Y:S01]  /*00e0*/  LEA R8, P0, R4, UR12, 0x11 ;  /* 0x0000000c04087c11 */ /* 0x000fe2000f8088ff */
[----:B-1----:R-:W-:-:S03]  /*00f0*/  IMAD R0, R0, UR4, R7 ;  /* 0x0000000400007c24 */ /* 0x002fc6000f8e0207 */
[----:B------:R-:W-:Y:S01]  /*0100*/  IADD3 R8, P1, PT, R8, 0x20, RZ ;  /* 0x0000002008087810 */ /* 0x000fe20007f3e0ff */
[----:B------:R-:W-:Y:S01]  /*0110*/  IMAD R7, R9, UR7, R2 ;  /* 0x0000000709077c24 */ /* 0x000fe2000f8e0202 */
[----:B------:R-:W-:Y:S01]  /*0120*/  LEA.HI.X R5, R4, UR13, R5, 0x11, P0 ;  /* 0x0000000d04057c11 */ /* 0x000fe200080f8c05 */
[----:B------:R-:W-:Y:S01]  /*0130*/  UMOV UR4, URZ ;  /* 0x000000ff00047c82 */ /* 0x000fe20008000000 */
[----:B------:R-:W-:Y:S02]  /*0140*/  MOV R6, R0 ;  /* 0x0000000000067202 */ /* 0x000fe40000000f00 */
[----:B---3--:R-:W-:-:S07]  /*0150*/  IADD3.X R5, PT, PT, RZ, R5, RZ, P1, !PT ;  /* 0x00000005ff057210 */ /* 0x008fce0000ffe4ff */
.L_x_0:
[----:B------:R-:W-:Y:S02]  /*0160*/  MOV R2, UR5 ;  /* 0x0000000500027c02 */ /* 0x000fe40008000f00 */
[----:B------:R-:W-:Y:S02]  /*0170*/  MOV R3, UR6 ;  /* 0x0000000600037c02 */ /* 0x000fe40008000f00 */
[----:B------:R-:W-:Y:S01]  /*0180*/  MOV R4, R8 ;  /* 0x0000000800047202 */ /* 0x000fe20000000f00 */
[----:B------:R-:W-:-:S04]  /*0190*/  IMAD.WIDE R2, R6, 0x4, R2 ;  /* 0x0000000406027825 */ /* 0x000fc800078e0202 */
[----:B------:R-:W2:Y:S04]  /*01a0*/  LDG.E R15, desc[UR8][R4.64+-0x20] ;  /* 0xffffe008040f7981 */ /* 0x000ea8000c1e1900 */
[----:B------:R-:W2:Y:S04]  /*01b0*/  LDG.E R16, desc[UR8][R2.64+-0x8000] ;  /* 0xff80000802107981 */ /* 0x000ea8000c1e1900 */
[----:B------:R-:W3:Y:S04]  /*01c0*/  LDG.E R24, desc[UR8][R4.64+-0x1c] ;  /* 0xffffe40804187981 */ /* 0x000ee8000c1e1900 */
[----:B------:R-:W3:Y:S04]  /*01d0*/  LDG.E R25, desc[UR8][R2.64+-0x7000] ;  /* 0xff90000802197981 */ /* 0x000ee8000c1e1900 */
[----:B------:R-:W4:Y:S04]  /*01e0*/  LDG.E R19, desc[UR8][R4.64+-0x18] ;  /* 0xffffe80804137981 */ /* 0x000f28000c1e1900 */
[----:B------:R-:W4:Y:S04]  /*01f0*/  LDG.E R18, desc[UR8][R2.64+-0x6000] ;  /* 0xffa0000802127981 */ /* 0x000f28000c1e1900 */
[----:B------:R-:W5:Y:S04]  /*0200*/  LDG.E R20, desc[UR8][R4.64+-0x14] ;  /* 0xffffec0804147981 */ /* 0x000f68000c1e1900 */
        /* <DEDUP_REMOVED lines=11> */
[----:B------:R-:W5:Y:S01]  /*02c0*/  LDG.E R26, desc[UR8][R4.64+0x1c] ;  /* 0x00001c08041a7981 */ /* 0x000f62000c1e1900 */
[----:B--2---:R-:W-:-:S03]  /*02d0*/  FFMA R15, R15, R16, R14 ;  /* 0x000000100f0f7223 */ /* 0x004fc6000000000e */
[----:B------:R-:W2:Y:S04]  /*02e0*/  LDG.E R16, desc[UR8][R4.64] ;  /* 0x0000000804107981 */ /* 0x000ea8000c1e1900 */
[----:B------:R-:W2:Y:S01]  /*02f0*/  LDG.E R14, desc[UR8][R4.64+0x4] ;  /* 0x00000408040e7981 */ /* 0x000ea2000c1e1900 */
[----:B---3--:R-:W-:-:S03]  /*0300*/  FFMA R24, R24, R25, R15 ;  /* 0x0000001918187223 */ /* 0x008fc6000000000f */
[----:B------:R-:W3:Y:S01]  /*0310*/  LDG.E R15, desc[UR8][R2.64+0x1000] ;  /* 0x00100008020f7981 */ /* 0x000ee2000c1e1900 */
[----:B----4-:R-:W-:-:S03]  /*0320*/  FFMA R25, R19, R18, R24 ;  /* 0x0000001213197223 */ /* 0x010fc60000000018 */
[----:B------:R-:W4:Y:S04]  /*0330*/  LDG.E R18, desc[UR8][R4.64+0x8] ;  /* 0x0000080804127981 */ /* 0x000f28000c1e1900 */
[----:B------:R-:W4:Y:S01]  /*0340*/  LDG.E R19, desc[UR8][R2.64+0x2000] ;  /* 0x0020000802137981 */ /* 0x000f22000c1e1900 */
[----:B-----5:R-:W-:-:S03]  /*0350*/  FFMA R25, R20, R21, R25 ;  /* 0x0000001514197223 */ /* 0x020fc60000000019 */
[----:B------:R-:W5:Y:S04]  /*0360*/  LDG.E R20, desc[UR8][R4.64+0xc] ;  /* 0x00000c0804147981 */ /* 0x000f68000c1e1900 */
[----:B------:R-:W5:Y:S01]  /*0370*/  LDG.E R21, desc[UR8][R2.64+0x3000] ;  /* 0x0030000802157981 */ /* 0x000f62000c1e1900 */
[----:B------:R-:W-:-:S03]  /*0380*/  FFMA R25, R22, R23, R25 ;  /* 0x0000001716197223 */ /* 0x000fc60000000019 */
[----:B------:R-:W5:Y:S04]  /*0390*/  LDG.E R22, desc[UR8][R4.64+0x10] ;  /* 0x0000100804167981 */ /* 0x000f68000c1e1900 */
[----:B------:R-:W5:Y:S01]  /*03a0*/  LDG.E R23, desc[UR8][R2.64+0x4000] ;  /* 0x0040000802177981 */ /* 0x000f62000c1e1900 */
[----:B------:R-:W-:-:S03]  /*03b0*/  FFMA R28, R12, R13, R25 ;  /* 0x0000000d0c1c7223 */ /* 0x000fc60000000019 */
[----:B------:R-:W5:Y:S04]  /*03c0*/  LDG.E R24, desc[UR8][R4.64+0x14] ;  /* 0x0000140804187981 */ /* 0x000f68000c1e1900 */
[----:B------:R-:W5:Y:S04]  /*03d0*/  LDG.E R25, desc[UR8][R2.64+0x5000] ;  /* 0x0050000802197981 */ /* 0x000f68000c1e1900 */
[----:B------:R0:W5:Y:S04]  /*03e0*/  LDG.E R13, desc[UR8][R4.64+0x18] ;  /* 0x00001808040d7981 */ /* 0x000168000c1e1900 */
[----:B------:R-:W5:Y:S01]  /*03f0*/  LDG.E R12, desc[UR8][R2.64+0x6000] ;  /* 0x00600008020c7981 */ /* 0x000f62000c1e1900 */
[----:B------:R-:W-:-:S04]  /*0400*/  FFMA R9, R9, R8, R28 ;  /* 0x0000000809097223 */ /* 0x000fc8000000001c */
[----:B------:R-:W-:Y:S01]  /*0410*/  FFMA R9, R10, R11, R9 ;  /* 0x0000000b0a097223 */ /* 0x000fe20000000009 */
[----:B------:R-:W-:-:S04]  /*0420*/  UIADD3 UR4, UPT, UPT, UR4, 0x10, URZ ;  /* 0x0000001004047890 */ /* 0x000fc8000fffe0ff */
[----:B------:R-:W-:Y:S01]  /*0430*/  UISETP.NE.AND UP0, UPT, UR4, 0x8000, UPT ;  /* 0x000080000400788c */ /* 0x000fe2000bf05270 */
[----:B------:R-:W-:Y:S02]  /*0440*/  IADD3 R8, P0, PT, R4, 0x40, RZ ;  /* 0x0000004004087810 */ /* 0x000fe40007f1e0ff */
[----:B------:R-:W-:Y:S02]  /*0450*/  IADD3 R6, PT, PT, R6, 0x4000, RZ ;  /* 0x0000400006067810 */ /* 0x000fe40007ffe0ff */
[----:B0-----:R-:W-:Y:S01]  /*0460*/  IADD3.X R5, PT, PT, RZ, R5, RZ, P0, !PT ;  /* 0x00000005ff057210 */ /* 0x001fe200007fe4ff */
[----:B--2---:R-:W-:-:S04]  /*0470*/  FFMA R9, R16, R17, R9 ;  /* 0x0000001110097223 */ /* 0x004fc80000000009 */
[----:B---3--:R-:W-:-:S04]  /*0480*/  FFMA R9, R14, R15, R9 ;  /* 0x0000000f0e097223 */ /* 0x008fc80000000009 */
[----:B----4-:R-:W-:-:S04]  /*0490*/  FFMA R9, R18, R19, R9 ;  /* 0x0000001312097223 */ /* 0x010fc80000000009 */
[----:B-----5:R-:W-:-:S04]  /*04a0*/  FFMA R9, R20, R21, R9 ;  /* 0x0000001514097223 */ /* 0x020fc80000000009 */
[----:B------:R-:W-:-:S04]  /*04b0*/  FFMA R9, R22, R23, R9 ;  /* 0x0000001716097223 */ /* 0x000fc80000000009 */
[----:B------:R-:W-:-:S04]  /*04c0*/  FFMA R24, R24, R25, R9 ;  /* 0x0000001918187223 */ /* 0x000fc80000000009 */
[----:B------:R-:W-:-:S04]  /*04d0*/  FFMA R13, R13, R12, R24 ;  /* 0x0000000c0d0d7223 */ /* 0x000fc80000000018 */
[----:B------:R-:W-:Y:S01]  /*04e0*/  FFMA R14, R26, R27, R13 ;  /* 0x0000001b1a0e7223 */ /* 0x000fe2000000000d */
[----:B------:R-:W-:Y:S06]  /*04f0*/  BRA.U UP0, `(.L_x_0) ;  /* 0xfffffffd00187547 */ /* 0x000fec000b83ffff */
[----:B------:R-:W0:Y:S01]  /*0500*/  LDC.64 R2, c[0x0][0x390] ;  /* 0x0000e400ff027b82 */ /* 0x000e220000000a00 */
[----:B------:R-:W-:-:S05]  /*0510*/  LEA R7, R7, R0, 0xd ;  /* 0x0000000007077211 */ /* 0x000fca00078e68ff */
[----:B0-----:R-:W-:-:S05]  /*0520*/  IMAD.WIDE R2, R7, 0x4, R2 ;  /* 0x0000000407027825 */ /* 0x001fca00078e0202 */
[----:B------:R-:W-:Y:S01]  /*0530*/  STG.E desc[UR8][R2.64], R14 ;  /* 0x0000000e02007986 */ /* 0x000fe2000c101908 */
[----:B------:R-:W-:Y:S05]  /*0540*/  EXIT ;  /* 0x000000000000794d */ /* 0x000fea0003800000 */
.L_x_1:
[----:B------:R-:W-:-:S00]  /*0550*/  BRA `(.L_x_1) ;  /* 0xfffffffc00fc7947 */ /* 0x000fc0000383ffff */
[----:B------:R-:W-:-:S00]  /*0560*/  NOP ;  /* 0x0000000000007918 */ /* 0x000fc00000000000 */
        /* <DEDUP_REMOVED lines=9> */
.L_x_2:


//--------------------- .nv.shared.reserved.0     --------------------------
	.section	.nv.shared.reserved.0,"aw",@nobits
	.weak		__nv_reservedSMEM_offset_0_alias
	.size		__nv_reservedSMEM_offset_0_alias, 0, 64
	.other		__nv_reservedSMEM_offset_0_alias,@"STO_CUDA_RESERVED_SHARED STV_DEFAULT"
__nv_reservedSMEM_offset_0_alias:
	.zero		0
	.zero		64


//--------------------- .nv.constant0._Z6MatMulPfS_S_ --------------------------
	.section	.nv.constant0._Z6MatMulPfS_S_,"a",@progbits
	.sectionflags	@""
	.align	4
.nv.constant0._Z6MatMulPfS_S_:
	.zero		920


//--------------------- SYMBOLS --------------------------

	.type		.nv.reservedSmem.offset0,@object
	.size		.nv.reservedSmem.offset0,0x4
